//
// Generated by NVIDIA NVVM Compiler
//
// Compiler Build ID: CL-36424714
// Cuda compilation tools, release 13.0, V13.0.88
// Based on NVVM 20.0.0
//

.version 9.0
.target sm_100
.address_size 64

	// .globl	_Z14matrixMultiplyPfS_S_iiiiii

.visible .entry _Z14matrixMultiplyPfS_S_iiiiii(
	.param .u64 .ptr .align 1 _Z14matrixMultiplyPfS_S_iiiiii_param_0,
	.param .u64 .ptr .align 1 _Z14matrixMultiplyPfS_S_iiiiii_param_1,
	.param .u64 .ptr .align 1 _Z14matrixMultiplyPfS_S_iiiiii_param_2,
	.param .u32 _Z14matrixMultiplyPfS_S_iiiiii_param_3,
	.param .u32 _Z14matrixMultiplyPfS_S_iiiiii_param_4,
	.param .u32 _Z14matrixMultiplyPfS_S_iiiiii_param_5,
	.param .u32 _Z14matrixMultiplyPfS_S_iiiiii_param_6,
	.param .u32 _Z14matrixMultiplyPfS_S_iiiiii_param_7,
	.param .u32 _Z14matrixMultiplyPfS_S_iiiiii_param_8
)
{
	.reg .pred 	%p<13>;
	.reg .b32 	%r<46>;
	.reg .b32 	%f<68>;
	.reg .b64 	%rd<40>;

	ld.param.u64 	%rd5, [_Z14matrixMultiplyPfS_S_iiiiii_param_0];
	ld.param.u64 	%rd6, [_Z14matrixMultiplyPfS_S_iiiiii_param_1];
	ld.param.u64 	%rd4, [_Z14matrixMultiplyPfS_S_iiiiii_param_2];
	ld.param.u32 	%r20, [_Z14matrixMultiplyPfS_S_iiiiii_param_4];
	ld.param.u32 	%r21, [_Z14matrixMultiplyPfS_S_iiiiii_param_5];
	ld.param.u32 	%r22, [_Z14matrixMultiplyPfS_S_iiiiii_param_6];
	ld.param.u32 	%r24, [_Z14matrixMultiplyPfS_S_iiiiii_param_7];
	ld.param.u32 	%r23, [_Z14matrixMultiplyPfS_S_iiiiii_param_8];
	cvta.to.global.u64 	%rd1, %rd6;
	cvta.to.global.u64 	%rd2, %rd5;
	mov.u32 	%r25, %ctaid.y;
	mov.u32 	%r26, %ntid.y;
	mov.u32 	%r27, %tid.y;
	mad.lo.s32 	%r1, %r25, %r26, %r27;
	mov.u32 	%r28, %ctaid.x;
	mov.u32 	%r29, %ntid.x;
	mov.u32 	%r30, %tid.x;
	mad.lo.s32 	%r2, %r28, %r29, %r30;
	setp.ge.s32 	%p1, %r1, %r24;
	setp.ge.s32 	%p2, %r2, %r23;
	or.pred  	%p3, %p1, %p2;
	@%p3 bra 	$L__BB0_14;
	setp.lt.s32 	%p4, %r21, 1;
	mov.f32 	%f67, 0f00000000;
	@%p4 bra 	$L__BB0_13;
	mul.lo.s32 	%r3, %r20, %r1;
	and.b32  	%r4, %r21, 7;
	setp.lt.u32 	%p5, %r21, 8;
	mov.f32 	%f67, 0f00000000;
	mov.b32 	%r44, 0;
	@%p5 bra 	$L__BB0_5;
	and.b32  	%r44, %r21, 2147483640;
	neg.s32 	%r42, %r44;
	shl.b32 	%r7, %r22, 3;
	add.s64 	%rd3, %rd2, 16;
	mov.f32 	%f67, 0f00000000;
	mul.wide.s32 	%rd11, %r22, 4;
	mov.u32 	%r40, %r3;
	mov.u32 	%r41, %r2;
$L__BB0_4:
	.pragma "nounroll";
	mul.wide.s32 	%rd7, %r40, 4;
	add.s64 	%rd8, %rd3, %rd7;
	ld.global.f32 	%f17, [%rd8+-16];
	mul.wide.s32 	%rd9, %r41, 4;
	add.s64 	%rd10, %rd1, %rd9;
	ld.global.f32 	%f18, [%rd10];
	fma.rn.f32 	%f19, %f17, %f18, %f67;
	ld.global.f32 	%f20, [%rd8+-12];
	add.s64 	%rd12, %rd10, %rd11;
	ld.global.f32 	%f21, [%rd12];
	fma.rn.f32 	%f22, %f20, %f21, %f19;
	ld.global.f32 	%f23, [%rd8+-8];
	add.s64 	%rd13, %rd12, %rd11;
	ld.global.f32 	%f24, [%rd13];
	fma.rn.f32 	%f25, %f23, %f24, %f22;
	ld.global.f32 	%f26, [%rd8+-4];
	add.s64 	%rd14, %rd13, %rd11;
	ld.global.f32 	%f27, [%rd14];
	fma.rn.f32 	%f28, %f26, %f27, %f25;
	ld.global.f32 	%f29, [%rd8];
	add.s64 	%rd15, %rd14, %rd11;
	ld.global.f32 	%f30, [%rd15];
	fma.rn.f32 	%f31, %f29, %f30, %f28;
	ld.global.f32 	%f32, [%rd8+4];
	add.s64 	%rd16, %rd15, %rd11;
	ld.global.f32 	%f33, [%rd16];
	fma.rn.f32 	%f34, %f32, %f33, %f31;
	ld.global.f32 	%f35, [%rd8+8];
	add.s64 	%rd17, %rd16, %rd11;
	ld.global.f32 	%f36, [%rd17];
	fma.rn.f32 	%f37, %f35, %f36, %f34;
	ld.global.f32 	%f38, [%rd8+12];
	add.s64 	%rd18, %rd17, %rd11;
	ld.global.f32 	%f39, [%rd18];
	fma.rn.f32 	%f67, %f38, %f39, %f37;
	add.s32 	%r42, %r42, 8;
	add.s32 	%r41, %r41, %r7;
	add.s32 	%r40, %r40, 8;
	setp.ne.s32 	%p6, %r42, 0;
	@%p6 bra 	$L__BB0_4;
$L__BB0_5:
	setp.eq.s32 	%p7, %r4, 0;
	@%p7 bra 	$L__BB0_13;
	and.b32  	%r15, %r21, 3;
	setp.lt.u32 	%p8, %r4, 4;
	@%p8 bra 	$L__BB0_8;
	add.s32 	%r32, %r44, %r3;
	mul.wide.s32 	%rd19, %r32, 4;
	add.s64 	%rd20, %rd2, %rd19;
	ld.global.f32 	%f41, [%rd20];
	mad.lo.s32 	%r33, %r44, %r22, %r2;
	mul.wide.s32 	%rd21, %r33, 4;
	add.s64 	%rd22, %rd1, %rd21;
	ld.global.f32 	%f42, [%rd22];
	fma.rn.f32 	%f43, %f41, %f42, %f67;
	ld.global.f32 	%f44, [%rd20+4];
	mul.wide.s32 	%rd23, %r22, 4;
	add.s64 	%rd24, %rd22, %rd23;
	ld.global.f32 	%f45, [%rd24];
	fma.rn.f32 	%f46, %f44, %f45, %f43;
	ld.global.f32 	%f47, [%rd20+8];
	add.s64 	%rd25, %rd24, %rd23;
	ld.global.f32 	%f48, [%rd25];
	fma.rn.f32 	%f49, %f47, %f48, %f46;
	ld.global.f32 	%f50, [%rd20+12];
	add.s64 	%rd26, %rd25, %rd23;
	ld.global.f32 	%f51, [%rd26];
	fma.rn.f32 	%f67, %f50, %f51, %f49;
	add.s32 	%r44, %r44, 4;
$L__BB0_8:
	setp.eq.s32 	%p9, %r15, 0;
	@%p9 bra 	$L__BB0_13;
	setp.eq.s32 	%p10, %r15, 1;
	@%p10 bra 	$L__BB0_11;
	add.s32 	%r34, %r44, %r3;
	mul.wide.s32 	%rd27, %r34, 4;
	add.s64 	%rd28, %rd2, %rd27;
	ld.global.f32 	%f53, [%rd28];
	mad.lo.s32 	%r35, %r44, %r22, %r2;
	mul.wide.s32 	%rd29, %r35, 4;
	add.s64 	%rd30, %rd1, %rd29;
	ld.global.f32 	%f54, [%rd30];
	fma.rn.f32 	%f55, %f53, %f54, %f67;
	ld.global.f32 	%f56, [%rd28+4];
	mul.wide.s32 	%rd31, %r22, 4;
	add.s64 	%rd32, %rd30, %rd31;
	ld.global.f32 	%f57, [%rd32];
	fma.rn.f32 	%f67, %f56, %f57, %f55;
	add.s32 	%r44, %r44, 2;
$L__BB0_11:
	and.b32  	%r36, %r21, 1;
	setp.eq.b32 	%p11, %r36, 1;
	not.pred 	%p12, %p11;
	@%p12 bra 	$L__BB0_13;
	add.s32 	%r37, %r44, %r3;
	mul.wide.s32 	%rd33, %r37, 4;
	add.s64 	%rd34, %rd2, %rd33;
	ld.global.f32 	%f58, [%rd34];
	mad.lo.s32 	%r38, %r44, %r22, %r2;
	mul.wide.s32 	%rd35, %r38, 4;
	add.s64 	%rd36, %rd1, %rd35;
	ld.global.f32 	%f59, [%rd36];
	fma.rn.f32 	%f67, %f58, %f59, %f67;
$L__BB0_13:
	mad.lo.s32 	%r39, %r23, %r1, %r2;
	cvta.to.global.u64 	%rd37, %rd4;
	mul.wide.s32 	%rd38, %r39, 4;
	add.s64 	%rd39, %rd37, %rd38;
	st.global.f32 	[%rd39], %f67;
$L__BB0_14:
	ret;

}


// ===== COMPILED SASS (sm_100) =====

	.target	sm_100

	.elftype	@"ET_EXEC"


//--------------------- .note.nv.tkinfo           --------------------------
	.section	.note.nv.tkinfo,"",@"SHT_NOTE"
	.sectionflags	@"SHF_NOTE_NV_TKINFO"
	.tkinfo
        /*0018*/ 	.word	0x00000002
        /*0030*/ 	.string	""
        /*0030*/ 	.string	"ptxas"
        /*0030*/ 	.string	"Cuda compilation tools, release 13.0, V13.0.88"
        /*0030*/ 	.string	"Build cuda_13.0.r13.0/compiler.36424714_0"
        /*0030*/ 	.string	"-arch sm_100 -m 64 "



//--------------------- .note.nv.cuinfo           --------------------------
	.section	.note.nv.cuinfo,"",@"SHT_NOTE"
	.sectionflags	@"SHF_NOTE_NV_CUINFO"
        /*0018*/ 	.short	0x0002
        /*001a*/ 	.short	0x0064
        /*001c*/ 	.short	0x0082
	.zero		2


//--------------------- .nv.info                  --------------------------
	.section	.nv.info,"",@"SHT_CUDA_INFO"
	.align	4


	//----- nvinfo : EIATTR_REGCOUNT
	.align		4
        /*0000*/ 	.byte	0x04, 0x2f
        /*0002*/ 	.short	(.L_1 - .L_0)
	.align		4
.L_0:
        /*0004*/ 	.word	index@(_Z14matrixMultiplyPfS_S_iiiiii)
        /*0008*/ 	.word	0x00000020


	//----- nvinfo : EIATTR_FRAME_SIZE
	.align		4
.L_1:
        /*000c*/ 	.byte	0x04, 0x11
        /*000e*/ 	.short	(.L_3 - .L_2)
	.align		4
.L_2:
        /*0010*/ 	.word	index@(_Z14matrixMultiplyPfS_S_iiiiii)
        /*0014*/ 	.word	0x00000000


	//----- nvinfo : EIATTR_MIN_STACK_SIZE
	.align		4
.L_3:
        /*0018*/ 	.byte	0x04, 0x12
        /*001a*/ 	.short	(.L_5 - .L_4)
	.align		4
.L_4:
        /*001c*/ 	.word	index@(_Z14matrixMultiplyPfS_S_iiiiii)
        /*0020*/ 	.word	0x00000000
.L_5:


//--------------------- .nv.compat                --------------------------
	.section	.nv.compat,"",@"SHT_CUDA_COMPAT_INFO"
	.align	4
        /*0000*/ 	.byte	0x02, 0x09, 0x00, 0x00, 0x02, 0x02, 0x01, 0x00, 0x02, 0x05, 0x05, 0x00, 0x03, 0x07, 0x01, 0x01
        /*0010*/ 	.byte	0x02, 0x03, 0x00, 0x00, 0x02, 0x06, 0x01, 0x00, 0x04, 0x0b, 0x08, 0x00, 0x09, 0x00, 0x00, 0x00
        /*0020*/ 	.byte	0x00, 0x00, 0x00, 0x00


//--------------------- .nv.info._Z14matrixMultiplyPfS_S_iiiiii --------------------------
	.section	.nv.info._Z14matrixMultiplyPfS_S_iiiiii,"",@"SHT_CUDA_INFO"
	.sectionflags	@""
	.align	4


	//----- nvinfo : EIATTR_CUDA_API_VERSION
	.align		4
        /*0000*/ 	.byte	0x04, 0x37
        /*0002*/ 	.short	(.L_7 - .L_6)
.L_6:
        /*0004*/ 	.word	0x00000082


	//----- nvinfo : EIATTR_KPARAM_INFO
	.align		4
.L_7:
        /*0008*/ 	.byte	0x04, 0x17
        /*000a*/ 	.short	(.L_9 - .L_8)
.L_8:
        /*000c*/ 	.word	0x00000000
        /*0010*/ 	.short	0x0008
        /*0012*/ 	.short	0x002c
        /*0014*/ 	.byte	0x00, 0xf0, 0x11, 0x00


	//----- nvinfo : EIATTR_KPARAM_INFO
	.align		4
.L_9:
        /*0018*/ 	.byte	0x04, 0x17
        /*001a*/ 	.short	(.L_11 - .L_10)
.L_10:
        /*001c*/ 	.word	0x00000000
        /*0020*/ 	.short	0x0007
        /*0022*/ 	.short	0x0028
        /*0024*/ 	.byte	0x00, 0xf0, 0x11, 0x00


	//----- nvinfo : EIATTR_KPARAM_INFO
	.align		4
.L_11:
        /*0028*/ 	.byte	0x04, 0x17
        /*002a*/ 	.short	(.L_13 - .L_12)
.L_12:
        /*002c*/ 	.word	0x00000000
        /*0030*/ 	.short	0x0006
        /*0032*/ 	.short	0x0024
        /*0034*/ 	.byte	0x00, 0xf0, 0x11, 0x00


	//----- nvinfo : EIATTR_KPARAM_INFO
	.align		4
.L_13:
        /*0038*/ 	.byte	0x04, 0x17
        /*003a*/ 	.short	(.L_15 - .L_14)
.L_14:
        /*003c*/ 	.word	0x00000000
        /*0040*/ 	.short	0x0005
        /*0042*/ 	.short	0x0020
        /*0044*/ 	.byte	0x00, 0xf0, 0x11, 0x00


	//----- nvinfo : EIATTR_KPARAM_INFO
	.align		4
.L_15:
        /*0048*/ 	.byte	0x04, 0x17
        /*004a*/ 	.short	(.L_17 - .L_16)
.L_16:
        /*004c*/ 	.word	0x00000000
        /*0050*/ 	.short	0x0004
        /*0052*/ 	.short	0x001c
        /*0054*/ 	.byte	0x00, 0xf0, 0x11, 0x00


	//----- nvinfo : EIATTR_KPARAM_INFO
	.align		4
.L_17:
        /*0058*/ 	.byte	0x04, 0x17
        /*005a*/ 	.short	(.L_19 - .L_18)
.L_18:
        /*005c*/ 	.word	0x00000000
        /*0060*/ 	.short	0x0003
        /*0062*/ 	.short	0x0018
        /*0064*/ 	.byte	0x00, 0xf0, 0x11, 0x00


	//----- nvinfo : EIATTR_KPARAM_INFO
	.align		4
.L_19:
        /*0068*/ 	.byte	0x04, 0x17
        /*006a*/ 	.short	(.L_21 - .L_20)
.L_20:
        /*006c*/ 	.word	0x00000000
        /*0070*/ 	.short	0x0002
        /*0072*/ 	.short	0x0010
        /*0074*/ 	.byte	0x00, 0xf5, 0x21, 0x00


	//----- nvinfo : EIATTR_KPARAM_INFO
	.align		4
.L_21:
        /*0078*/ 	.byte	0x04, 0x17
        /*007a*/ 	.short	(.L_23 - .L_22)
.L_22:
        /*007c*/ 	.word	0x00000000
        /*0080*/ 	.short	0x0001
        /*0082*/ 	.short	0x0008
        /*0084*/ 	.byte	0x00, 0xf5, 0x21, 0x00


	//----- nvinfo : EIATTR_KPARAM_INFO
	.align		4
.L_23:
        /*0088*/ 	.byte	0x04, 0x17
        /*008a*/ 	.short	(.L_25 - .L_24)
.L_24:
        /*008c*/ 	.word	0x00000000
        /*0090*/ 	.short	0x0000
        /*0092*/ 	.short	0x0000
        /*0094*/ 	.byte	0x00, 0xf5, 0x21, 0x00


	//----- nvinfo : EIATTR_SPARSE_MMA_MASK
	.align		4
.L_25:
        /*0098*/ 	.byte	0x03, 0x50
        /*009a*/ 	.short	0x0000


	//----- nvinfo : EIATTR_MAXREG_COUNT
	.align		4
        /*009c*/ 	.byte	0x03, 0x1b
        /*009e*/ 	.short	0x00ff


	//----- nvinfo : EIATTR_MERCURY_ISA_VERSION
	.align		4
        /*00a0*/ 	.byte	0x03, 0x5f
        /*00a2*/ 	.short	0x0101


	//----- nvinfo : EIATTR_VRC_CTA_INIT_COUNT
	.align		4
        /*00a4*/ 	.byte	0x02, 0x4a
	.zero		1
	.zero		1


	//----- nvinfo : EIATTR_EXIT_INSTR_OFFSETS
	.align		4
        /*00a8*/ 	.byte	0x04, 0x1c
        /*00aa*/ 	.short	(.L_27 - .L_26)


	//   ....[0]....
.L_26:
        /*00ac*/ 	.word	0x000000c0


	//   ....[1]....
        /*00b0*/ 	.word	0x00000890


	//----- nvinfo : EIATTR_CBANK_PARAM_SIZE
	.align		4
.L_27:
        /*00b4*/ 	.byte	0x03, 0x19
        /*00b6*/ 	.short	0x0030


	//----- nvinfo : EIATTR_PARAM_CBANK
	.align		4
        /*00b8*/ 	.byte	0x04, 0x0a
        /*00ba*/ 	.short	(.L_29 - .L_28)
	.align		4
.L_28:
        /*00bc*/ 	.word	index@(.nv.constant0._Z14matrixMultiplyPfS_S_iiiiii)
        /*00c0*/ 	.short	0x0380
        /*00c2*/ 	.short	0x0030


	//----- nvinfo : EIATTR_SW_WAR
	.align		4
.L_29:
        /*00c4*/ 	.byte	0x04, 0x36
        /*00c6*/ 	.short	(.L_31 - .L_30)
.L_30:
        /*00c8*/ 	.word	0x00000008
.L_31:


//--------------------- .nv.callgraph             --------------------------
	.section	.nv.callgraph,"",@"SHT_CUDA_CALLGRAPH"
	.align	4
	.sectionentsize	8
	.align		4
        /*0000*/ 	.word	0x00000000
	.align		4
        /*0004*/ 	.word	0xffffffff
	.align		4
        /*0008*/ 	.word	0x00000000
	.align		4
        /*000c*/ 	.word	0xfffffffe
	.align		4
        /*0010*/ 	.word	0x00000000
	.align		4
        /*0014*/ 	.word	0xfffffffd
	.align		4
        /*0018*/ 	.word	0x00000000
	.align		4
        /*001c*/ 	.word	0xfffffffc


//--------------------- .text._Z14matrixMultiplyPfS_S_iiiiii --------------------------
	.section	.text._Z14matrixMultiplyPfS_S_iiiiii,"ax",@progbits
	.align	128
        .global         _Z14matrixMultiplyPfS_S_iiiiii
        .type           _Z14matrixMultiplyPfS_S_iiiiii,@function
        .size           _Z14matrixMultiplyPfS_S_iiiiii,(.L_x_5 - _Z14matrixMultiplyPfS_S_iiiiii)
        .other          _Z14matrixMultiplyPfS_S_iiiiii,@"STO_CUDA_ENTRY STV_DEFAULT"
_Z14matrixMultiplyPfS_S_iiiiii:
.text._Z14matrixMultiplyPfS_S_iiiiii:
[----:B------:R-:W-:Y:S01]  /*0000*/  LDC R1, c[0x0][0x37c] ;  /* 0x0000df00ff017b82 */ /* 0x000fe20000000800 */
[----:B------:R-:W0:Y:S07]  /*0010*/  S2R R3, SR_TID.X ;  /* 0x0000000000037919 */ /* 0x000e2e0000002100 */
[----:B------:R-:W1:Y:S01]  /*0020*/  LDC R15, c[0x0][0x364] ;  /* 0x0000d900ff0f7b82 */ /* 0x000e620000000800 */
[----:B------:R-:W2:Y:S01]  /*0030*/  LDCU.64 UR8, c[0x0][0x3a8] ;  /* 0x00007500ff0877ac */ /* 0x000ea20008000a00 */
[----:B------:R-:W1:Y:S06]  /*0040*/  S2R R2, SR_TID.Y ;  /* 0x0000000000027919 */ /* 0x000e6c0000002200 */
[----:B------:R-:W0:Y:S08]  /*0050*/  S2UR UR5, SR_CTAID.X ;  /* 0x00000000000579c3 */ /* 0x000e300000002500 */
[----:B------:R-:W0:Y:S08]  /*0060*/  LDC R0, c[0x0][0x360] ;  /* 0x0000d800ff007b82 */ /* 0x000e300000000800 */
[----:B------:R-:W1:Y:S01]  /*0070*/  S2UR UR4, SR_CTAID.Y ;  /* 0x00000000000479c3 */ /* 0x000e620000002600 */
[----:B0-----:R-:W-:-:S05]  /*0080*/  IMAD R0, R0, UR5, R3 ;  /* 0x0000000500007c24 */ /* 0x001fca000f8e0203 */
[----:B--2---:R-:W-:Y:S01]  /*0090*/  ISETP.GE.AND P0, PT, R0, UR9, PT ;  /* 0x0000000900007c0c */ /* 0x004fe2000bf06270 */
[----:B-1----:R-:W-:-:S05]  /*00a0*/  IMAD R15, R15, UR4, R2 ;  /* 0x000000040f0f7c24 */ /* 0x002fca000f8e0202 */
[----:B------:R-:W-:-:S13]  /*00b0*/  ISETP.GE.OR P0, PT, R15, UR8, P0 ;  /* 0x000000080f007c0c */ /* 0x000fda0008706670 */
[----:B------:R-:W-:Y:S05]  /*00c0*/  @P0 EXIT ;  /* 0x000000000000094d */ /* 0x000fea0003800000 */
[----:B------:R-:W0:Y:S01]  /*00d0*/  LDC R14, c[0x0][0x3a0] ;  /* 0x0000e800ff0e7b82 */ /* 0x000e220000000800 */
[----:B------:R-:W1:Y:S01]  /*00e0*/  LDCU.64 UR6, c[0x0][0x358] ;  /* 0x00006b00ff0677ac */ /* 0x000e620008000a00 */
[----:B------:R-:W-:Y:S01]  /*00f0*/  HFMA2 R25, -RZ, RZ, 0, 0 ;  /* 0x00000000ff197431 */ /* 0x000fe200000001ff */
[----:B0-----:R-:W-:-:S13]  /*0100*/  ISETP.GE.AND P0, PT, R14, 0x1, PT ;  /* 0x000000010e00780c */ /* 0x001fda0003f06270 */
[----:B-1----:R-:W-:Y:S05]  /*0110*/  @!P0 BRA `(.L_x_0) ;  /* 0x0000000400cc8947 */ /* 0x002fea0003800000 */
[----:B------:R-:W0:Y:S01]  /*0120*/  LDCU UR4, c[0x0][0x39c] ;  /* 0x00007380ff0477ac */ /* 0x000e220008000800 */
[C---:B------:R-:W-:Y:S02]  /*0130*/  ISETP.GE.U32.AND P1, PT, R14.reuse, 0x8, PT ;  /* 0x000000080e00780c */ /* 0x040fe40003f26070 */
[----:B------:R-:W-:Y:S02]  /*0140*/  LOP3.LUT R24, R14, 0x7, RZ, 0xc0, !PT ;  /* 0x000000070e187812 */ /* 0x000fe400078ec0ff */
[----:B------:R-:W-:Y:S02]  /*0150*/  MOV R25, RZ ;  /* 0x000000ff00197202 */ /* 0x000fe40000000f00 */
[----:B------:R-:W-:Y:S02]  /*0160*/  ISETP.NE.AND P0, PT, R24, RZ, PT ;  /* 0x000000ff1800720c */ /* 0x000fe40003f05270 */
[----:B------:R-:W-:Y:S01]  /*0170*/  MOV R17, RZ ;  /* 0x000000ff00117202 */ /* 0x000fe20000000f00 */
[----:B0-----:R-:W-:-:S04]  /*0180*/  IMAD R18, R15, UR4, RZ ;  /* 0x000000040f127c24 */ /* 0x001fc8000f8e02ff */
[----:B------:R-:W-:Y:S06]  /*0190*/  @!P1 BRA `(.L_x_1) ;  /* 0x0000000000c89947 */ /* 0x000fec0003800000 */
[----:B------:R-:W0:Y:S01]  /*01a0*/  LDCU.64 UR4, c[0x0][0x380] ;  /* 0x00007000ff0477ac */ /* 0x000e220008000a00 */
[----:B------:R-:W-:Y:S02]  /*01b0*/  LOP3.LUT R17, R14, 0x7ffffff8, RZ, 0xc0, !PT ;  /* 0x7ffffff80e117812 */ /* 0x000fe400078ec0ff */
[----:B------:R-:W-:Y:S02]  /*01c0*/  MOV R25, RZ ;  /* 0x000000ff00197202 */ /* 0x000fe40000000f00 */
[----:B------:R-:W-:Y:S02]  /*01d0*/  MOV R16, R18 ;  /* 0x0000001200107202 */ /* 0x000fe40000000f00 */
[----:B------:R-:W-:Y:S02]  /*01e0*/  MOV R20, R0 ;  /* 0x0000000000147202 */ /* 0x000fe40000000f00 */
[----:B------:R-:W-:Y:S01]  /*01f0*/  IADD3 R19, PT, PT, -R17, RZ, RZ ;  /* 0x000000ff11137210 */ /* 0x000fe20007ffe1ff */
[----:B0-----:R-:W-:-:S04]  /*0200*/  UIADD3 UR4, UP0, UPT, UR4, 0x10, URZ ;  /* 0x0000001004047890 */ /* 0x001fc8000ff1e0ff */
[----:B------:R-:W-:-:S12]  /*0210*/  UIADD3.X UR5, UPT, UPT, URZ, UR5, URZ, UP0, !UPT ;  /* 0x00000005ff057290 */ /* 0x000fd800087fe4ff */
.L_x_2:
[----:B------:R-:W0:Y:S01]  /*0220*/  LDC.64 R10, c[0x0][0x388] ;  /* 0x0000e200ff0a7b82 */ /* 0x000e220000000a00 */
[----:B------:R-:W-:Y:S02]  /*0230*/  MOV R2, UR4 ;  /* 0x0000000400027c02 */ /* 0x000fe40008000f00 */
[----:B------:R-:W-:-:S03]  /*0240*/  MOV R3, UR5 ;  /* 0x0000000500037c02 */ /* 0x000fc60008000f00 */
[----:B------:R-:W-:Y:S02]  /*0250*/  IMAD.WIDE R2, R16, 0x4, R2 ;  /* 0x0000000410027825 */ /* 0x000fe400078e0202 */
[----:B------:R-:W1:Y:S03]  /*0260*/  LDC R23, c[0x0][0x3a4] ;  /* 0x0000e900ff177b82 */ /* 0x000e660000000800 */
[----:B------:R-:W2:Y:S04]  /*0270*/  LDG.E R26, desc[UR6][R2.64+-0x10] ;  /* 0xfffff006021a7981 */ /* 0x000ea8000c1e1900 */
[----:B------:R-:W3:Y:S04]  /*0280*/  LDG.E R22, desc[UR6][R2.64+-0xc] ;  /* 0xfffff40602167981 */ /* 0x000ee8000c1e1900 */
[----:B------:R-:W4:Y:S01]  /*0290*/  LDG.E R27, desc[UR6][R2.64+-0x8] ;  /* 0xfffff806021b7981 */ /* 0x000f22000c1e1900 */
[----:B0-----:R-:W-:-:S05]  /*02a0*/  IMAD.WIDE R10, R20, 0x4, R10 ;  /* 0x00000004140a7825 */ /* 0x001fca00078e020a */
[----:B------:R0:W2:Y:S01]  /*02b0*/  LDG.E R28, desc[UR6][R10.64] ;  /* 0x000000060a1c7981 */ /* 0x0000a2000c1e1900 */
[----:B-1----:R-:W-:-:S05]  /*02c0*/  IMAD.WIDE R12, R23, 0x4, R10 ;  /* 0x00000004170c7825 */ /* 0x002fca00078e020a */
[----:B------:R1:W3:Y:S01]  /*02d0*/  LDG.E R21, desc[UR6][R12.64] ;  /* 0x000000060c157981 */ /* 0x0002e2000c1e1900 */
[----:B------:R-:W-:-:S04]  /*02e0*/  IMAD.WIDE R8, R23, 0x4, R12 ;  /* 0x0000000417087825 */ /* 0x000fc800078e020c */
[C---:B------:R-:W-:Y:S02]  /*02f0*/  IMAD.WIDE R6, R23.reuse, 0x4, R8 ;  /* 0x0000000417067825 */ /* 0x040fe400078e0208 */
[----:B------:R-:W4:Y:S02]  /*0300*/  LDG.E R8, desc[UR6][R8.64] ;  /* 0x0000000608087981 */ /* 0x000f24000c1e1900 */
[C---:B------:R-:W-:Y:S02]  /*0310*/  IMAD.WIDE R4, R23.reuse, 0x4, R6 ;  /* 0x0000000417047825 */ /* 0x040fe400078e0206 */
[----:B------:R5:W4:Y:S02]  /*0320*/  LDG.E R29, desc[UR6][R6.64] ;  /* 0x00000006061d7981 */ /* 0x000b24000c1e1900 */
[C---:B0-----:R-:W-:Y:S02]  /*0330*/  IMAD.WIDE R10, R23.reuse, 0x4, R4 ;  /* 0x00000004170a7825 */ /* 0x041fe400078e0204 */
[----:B------:R-:W4:Y:S04]  /*0340*/  LDG.E R9, desc[UR6][R2.64+0x8] ;  /* 0x0000080602097981 */ /* 0x000f28000c1e1900 */
[----:B------:R-:W4:Y:S01]  /*0350*/  LDG.E R5, desc[UR6][R4.64] ;  /* 0x0000000604057981 */ /* 0x000f22000c1e1900 */
[----:B-1----:R-:W-:-:S03]  /*0360*/  IMAD.WIDE R12, R23, 0x4, R10 ;  /* 0x00000004170c7825 */ /* 0x002fc600078e020a */
[----:B------:R-:W4:Y:S01]  /*0370*/  LDG.E R4, desc[UR6][R2.64] ;  /* 0x0000000602047981 */ /* 0x000f22000c1e1900 */
[----:B-----5:R-:W-:-:S06]  /*0380*/  IMAD.WIDE R6, R23, 0x4, R12 ;  /* 0x0000000417067825 */ /* 0x020fcc00078e020c */
[----:B------:R-:W5:Y:S01]  /*0390*/  LDG.E R7, desc[UR6][R6.64] ;  /* 0x0000000606077981 */ /* 0x000f62000c1e1900 */
[----:B--2---:R-:W-:-:S03]  /*03a0*/  FFMA R25, R26, R28, R25 ;  /* 0x0000001c1a197223 */ /* 0x004fc60000000019 */
[----:B------:R-:W2:Y:S04]  /*03b0*/  LDG.E R26, desc[UR6][R2.64+-0x4] ;  /* 0xfffffc06021a7981 */ /* 0x000ea8000c1e1900 */
[----:B------:R-:W5:Y:S04]  /*03c0*/  LDG.E R28, desc[UR6][R10.64] ;  /* 0x000000060a1c7981 */ /* 0x000f68000c1e1900 */
[----:B------:R-:W5:Y:S04]  /*03d0*/  LDG.E R11, desc[UR6][R2.64+0x4] ;  /* 0x00000406020b7981 */ /* 0x000f68000c1e1900 */
[----:B------:R-:W5:Y:S04]  /*03e0*/  LDG.E R10, desc[UR6][R2.64+0xc] ;  /* 0x00000c06020a7981 */ /* 0x000f68000c1e1900 */
[----:B------:R-:W5:Y:S01]  /*03f0*/  LDG.E R2, desc[UR6][R12.64] ;  /* 0x000000060c027981 */ /* 0x000f62000c1e1900 */
[----:B---3--:R-:W-:Y:S01]  /*0400*/  FFMA R22, R22, R21, R25 ;  /* 0x0000001516167223 */ /* 0x008fe20000000019 */
[----:B------:R-:W-:-:S03]  /*0410*/  IADD3 R19, PT, PT, R19, 0x8, RZ ;  /* 0x0000000813137810 */ /* 0x000fc60007ffe0ff */
[----:B----4-:R-:W-:Y:S01]  /*0420*/  FFMA R27, R27, R8, R22 ;  /* 0x000000081b1b7223 */ /* 0x010fe20000000016 */
[----:B------:R-:W-:Y:S02]  /*0430*/  ISETP.NE.AND P1, PT, R19, RZ, PT ;  /* 0x000000ff1300720c */ /* 0x000fe40003f25270 */
[----:B------:R-:W-:Y:S02]  /*0440*/  LEA R20, R23, R20, 0x3 ;  /* 0x0000001417147211 */ /* 0x000fe400078e18ff */
[----:B------:R-:W-:Y:S01]  /*0450*/  IADD3 R16, PT, PT, R16, 0x8, RZ ;  /* 0x0000000810107810 */ /* 0x000fe20007ffe0ff */
[----:B--2---:R-:W-:-:S04]  /*0460*/  FFMA R27, R26, R29, R27 ;  /* 0x0000001d1a1b7223 */ /* 0x004fc8000000001b */
[----:B------:R-:W-:-:S04]  /*0470*/  FFMA R4, R4, R5, R27 ;  /* 0x0000000504047223 */ /* 0x000fc8000000001b */
[----:B-----5:R-:W-:-:S04]  /*0480*/  FFMA R4, R11, R28, R4 ;  /* 0x0000001c0b047223 */ /* 0x020fc80000000004 */
[----:B------:R-:W-:-:S04]  /*0490*/  FFMA R9, R9, R2, R4 ;  /* 0x0000000209097223 */ /* 0x000fc80000000004 */
[----:B------:R-:W-:Y:S01]  /*04a0*/  FFMA R25, R10, R7, R9 ;  /* 0x000000070a197223 */ /* 0x000fe20000000009 */
[----:B------:R-:W-:Y:S06]  /*04b0*/  @P1 BRA `(.L_x_2) ;  /* 0xfffffffc00581947 */ /* 0x000fec000383ffff */
.L_x_1:
[----:B------:R-:W-:Y:S05]  /*04c0*/  @!P0 BRA `(.L_x_0) ;  /* 0x0000000000e08947 */ /* 0x000fea0003800000 */
[----:B------:R-:W-:Y:S02]  /*04d0*/  ISETP.GE.U32.AND P0, PT, R24, 0x4, PT ;  /* 0x000000041800780c */ /* 0x000fe40003f06070 */
[----:B------:R-:W-:-:S04]  /*04e0*/  LOP3.LUT R16, R14, 0x3, RZ, 0xc0, !PT ;  /* 0x000000030e107812 */ /* 0x000fc800078ec0ff */
[----:B------:R-:W-:-:S07]  /*04f0*/  ISETP.NE.AND P1, PT, R16, RZ, PT ;  /* 0x000000ff1000720c */ /* 0x000fce0003f25270 */
[----:B------:R-:W-:Y:S06]  /*0500*/  @!P0 BRA `(.L_x_3) ;  /* 0x00000000005c8947 */ /* 0x000fec0003800000 */
[----:B------:R-:W0:Y:S01]  /*0510*/  LDC R19, c[0x0][0x3a4] ;  /* 0x0000e900ff137b82 */ /* 0x000e220000000800 */
[----:B------:R-:W-:-:S07]  /*0520*/  IADD3 R5, PT, PT, R18, R17, RZ ;  /* 0x0000001112057210 */ /* 0x000fce0007ffe0ff */
[----:B------:R-:W1:Y:S08]  /*0530*/  LDC.64 R8, c[0x0][0x388] ;  /* 0x0000e200ff087b82 */ /* 0x000e700000000a00 */
[----:B------:R-:W2:Y:S01]  /*0540*/  LDC.64 R2, c[0x0][0x380] ;  /* 0x0000e000ff027b82 */ /* 0x000ea20000000a00 */
[----:B0-----:R-:W-:-:S04]  /*0550*/  IMAD R7, R17, R19, R0 ;  /* 0x0000001311077224 */ /* 0x001fc800078e0200 */
[----:B-1----:R-:W-:-:S04]  /*0560*/  IMAD.WIDE R8, R7, 0x4, R8 ;  /* 0x0000000407087825 */ /* 0x002fc800078e0208 */
[----:B------:R-:W-:Y:S02]  /*0570*/  IMAD.WIDE R10, R19, 0x4, R8 ;  /* 0x00000004130a7825 */ /* 0x000fe400078e0208 */
[----:B------:R-:W3:Y:S02]  /*0580*/  LDG.E R8, desc[UR6][R8.64] ;  /* 0x0000000608087981 */ /* 0x000ee4000c1e1900 */
[----:B--2---:R-:W-:-:S04]  /*0590*/  IMAD.WIDE R2, R5, 0x4, R2 ;  /* 0x0000000405027825 */ /* 0x004fc800078e0202 */
[C---:B------:R-:W-:Y:S01]  /*05a0*/  IMAD.WIDE R4, R19.reuse, 0x4, R10 ;  /* 0x0000000413047825 */ /* 0x040fe200078e020a */
[----:B------:R-:W3:Y:S04]  /*05b0*/  LDG.E R12, desc[UR6][R2.64] ;  /* 0x00000006020c7981 */ /* 0x000ee8000c1e1900 */
[----:B------:R-:W2:Y:S01]  /*05c0*/  LDG.E R10, desc[UR6][R10.64] ;  /* 0x000000060a0a7981 */ /* 0x000ea2000c1e1900 */
[----:B------:R-:W-:-:S03]  /*05d0*/  IMAD.WIDE R6, R19, 0x4, R4 ;  /* 0x0000000413067825 */ /* 0x000fc600078e0204 */
[----:B------:R-:W2:Y:S04]  /*05e0*/  LDG.E R13, desc[UR6][R2.64+0x4] ;  /* 0x00000406020d7981 */ /* 0x000ea8000c1e1900 */
[----:B------:R-:W4:Y:S04]  /*05f0*/  LDG.E R20, desc[UR6][R4.64] ;  /* 0x0000000604147981 */ /* 0x000f28000c1e1900 */
[----:B------:R-:W4:Y:S04]  /*0600*/  LDG.E R19, desc[UR6][R2.64+0x8] ;  /* 0x0000080602137981 */ /* 0x000f28000c1e1900 */
[----:B------:R-:W5:Y:S04]  /*0610*/  LDG.E R21, desc[UR6][R2.64+0xc] ;  /* 0x00000c0602157981 */ /* 0x000f68000c1e1900 */
[----:B------:R-:W5:Y:S01]  /*0620*/  LDG.E R6, desc[UR6][R6.64] ;  /* 0x0000000606067981 */ /* 0x000f62000c1e1900 */
[----:B------:R-:W-:Y:S01]  /*0630*/  IADD3 R17, PT, PT, R17, 0x4, RZ ;  /* 0x0000000411117810 */ /* 0x000fe20007ffe0ff */
[----:B---3--:R-:W-:-:S04]  /*0640*/  FFMA R12, R12, R8, R25 ;  /* 0x000000080c0c7223 */ /* 0x008fc80000000019 */
[----:B--2---:R-:W-:-:S04]  /*0650*/  FFMA R12, R13, R10, R12 ;  /* 0x0000000a0d0c7223 */ /* 0x004fc8000000000c */
[----:B----4-:R-:W-:-:S04]  /*0660*/  FFMA R12, R19, R20, R12 ;  /* 0x00000014130c7223 */ /* 0x010fc8000000000c */
[----:B-----5:R-:W-:-:S07]  /*0670*/  FFMA R25, R21, R6, R12 ;  /* 0x0000000615197223 */ /* 0x020fce000000000c */
.L_x_3:
[----:B------:R-:W-:Y:S05]  /*0680*/  @!P1 BRA `(.L_x_0) ;  /* 0x0000000000709947 */ /* 0x000fea0003800000 */
[----:B------:R-:W-:Y:S01]  /*0690*/  ISETP.NE.AND P0, PT, R16, 0x1, PT ;  /* 0x000000011000780c */ /* 0x000fe20003f05270 */
[----:B------:R-:W0:Y:S01]  /*06a0*/  LDC.64 R10, c[0x0][0x388] ;  /* 0x0000e200ff0a7b82 */ /* 0x000e220000000a00 */
[----:B------:R-:W-:-:S04]  /*06b0*/  LOP3.LUT R14, R14, 0x1, RZ, 0xc0, !PT ;  /* 0x000000010e0e7812 */ /* 0x000fc800078ec0ff */
[----:B------:R-:W-:-:S03]  /*06c0*/  ISETP.NE.U32.AND P1, PT, R14, 0x1, PT ;  /* 0x000000010e00780c */ /* 0x000fc60003f25070 */
[----:B------:R-:W1:Y:S04]  /*06d0*/  LDC.64 R6, c[0x0][0x380] ;  /* 0x0000e000ff067b82 */ /* 0x000e680000000a00 */
[----:B------:R-:W-:-:S04]  /*06e0*/  @P0 IADD3 R9, PT, PT, R18, R17, RZ ;  /* 0x0000001112090210 */ /* 0x000fc80007ffe0ff */
[----:B------:R-:W2:Y:S08]  /*06f0*/  @P0 LDC R19, c[0x0][0x3a4] ;  /* 0x0000e900ff130b82 */ /* 0x000eb00000000800 */
[----:B------:R-:W3:Y:S08]  /*0700*/  @!P1 LDC R12, c[0x0][0x3a4] ;  /* 0x0000e900ff0c9b82 */ /* 0x000ef00000000800 */
[----:B------:R-:W4:Y:S01]  /*0710*/  LDC.64 R4, c[0x0][0x380] ;  /* 0x0000e000ff047b82 */ /* 0x000f220000000a00 */
[----:B-1----:R-:W-:-:S07]  /*0720*/  @P0 IMAD.WIDE R6, R9, 0x4, R6 ;  /* 0x0000000409060825 */ /* 0x002fce00078e0206 */
[----:B------:R-:W1:Y:S01]  /*0730*/  LDC.64 R2, c[0x0][0x388] ;  /* 0x0000e200ff027b82 */ /* 0x000e620000000a00 */
[C---:B--2---:R-:W-:Y:S01]  /*0740*/  @P0 IMAD R13, R17.reuse, R19, R0 ;  /* 0x00000013110d0224 */ /* 0x044fe200078e0200 */
[----:B------:R-:W-:-:S03]  /*0750*/  @P0 IADD3 R17, PT, PT, R17, 0x2, RZ ;  /* 0x0000000211110810 */ /* 0x000fc60007ffe0ff */
[----:B0-----:R-:W-:Y:S01]  /*0760*/  @P0 IMAD.WIDE R10, R13, 0x4, R10 ;  /* 0x000000040d0a0825 */ /* 0x001fe200078e020a */
[----:B------:R-:W-:-:S03]  /*0770*/  @!P1 IADD3 R13, PT, PT, R18, R17, RZ ;  /* 0x00000011120d9210 */ /* 0x000fc60007ffe0ff */
[----:B---3--:R-:W-:Y:S01]  /*0780*/  @!P1 IMAD R17, R17, R12, R0 ;  /* 0x0000000c11119224 */ /* 0x008fe200078e0200 */
[----:B------:R-:W2:Y:S01]  /*0790*/  @P0 LDG.E R14, desc[UR6][R10.64] ;  /* 0x000000060a0e0981 */ /* 0x000ea2000c1e1900 */
[----:B------:R-:W-:-:S03]  /*07a0*/  @P0 IMAD.WIDE R8, R19, 0x4, R10 ;  /* 0x0000000413080825 */ /* 0x000fc600078e020a */
[----:B------:R-:W2:Y:S01]  /*07b0*/  @P0 LDG.E R12, desc[UR6][R6.64] ;  /* 0x00000006060c0981 */ /* 0x000ea2000c1e1900 */
[----:B----4-:R-:W-:-:S03]  /*07c0*/  @!P1 IMAD.WIDE R4, R13, 0x4, R4 ;  /* 0x000000040d049825 */ /* 0x010fc600078e0204 */
[----:B------:R-:W3:Y:S04]  /*07d0*/  @P0 LDG.E R19, desc[UR6][R6.64+0x4] ;  /* 0x0000040606130981 */ /* 0x000ee8000c1e1900 */
[----:B------:R-:W3:Y:S01]  /*07e0*/  @P0 LDG.E R8, desc[UR6][R8.64] ;  /* 0x0000000608080981 */ /* 0x000ee2000c1e1900 */
[----:B-1----:R-:W-:-:S03]  /*07f0*/  @!P1 IMAD.WIDE R2, R17, 0x4, R2 ;  /* 0x0000000411029825 */ /* 0x002fc600078e0202 */
[----:B------:R-:W4:Y:S04]  /*0800*/  @!P1 LDG.E R4, desc[UR6][R4.64] ;  /* 0x0000000604049981 */ /* 0x000f28000c1e1900 */
[----:B------:R-:W4:Y:S01]  /*0810*/  @!P1 LDG.E R2, desc[UR6][R2.64] ;  /* 0x0000000602029981 */ /* 0x000f22000c1e1900 */
[----:B--2---:R-:W-:-:S04]  /*0820*/  @P0 FFMA R12, R12, R14, R25 ;  /* 0x0000000e0c0c0223 */ /* 0x004fc80000000019 */
[----:B---3--:R-:W-:-:S04]  /*0830*/  @P0 FFMA R25, R19, R8, R12 ;  /* 0x0000000813190223 */ /* 0x008fc8000000000c */
[----:B----4-:R-:W-:-:S07]  /*0840*/  @!P1 FFMA R25, R4, R2, R25 ;  /* 0x0000000204199223 */ /* 0x010fce0000000019 */
.L_x_0:
[----:B------:R-:W0:Y:S01]  /*0850*/  LDC.64 R2, c[0x0][0x390] ;  /* 0x0000e400ff027b82 */ /* 0x000e220000000a00 */
[----:B------:R-:W-:-:S04]  /*0860*/  IMAD R15, R15, UR9, R0 ;  /* 0x000000090f0f7c24 */ /* 0x000fc8000f8e0200 */
[----:B0-----:R-:W-:-:S05]  /*0870*/  IMAD.WIDE R2, R15, 0x4, R2 ;  /* 0x000000040f027825 */ /* 0x001fca00078e0202 */
[----:B------:R-:W-:Y:S01]  /*0880*/  STG.E desc[UR6][R2.64], R25 ;  /* 0x0000001902007986 */ /* 0x000fe2000c101906 */
[----:B------:R-:W-:Y:S05]  /*0890*/  EXIT ;  /* 0x000000000000794d */ /* 0x000fea0003800000 */
.L_x_4:
[----:B------:R-:W-:-:S00]  /*08a0*/  BRA `(.L_x_4) ;  /* 0xfffffffc00fc7947 */ /* 0x000fc0000383ffff */
[----:B------:R-:W-:-:S00]  /*08b0*/  NOP ;  /* 0x0000000000007918 */ /* 0x000fc00000000000 */
        /* <DEDUP_REMOVED lines=12> */
.L_x_5:


//--------------------- .nv.shared.reserved.0     --------------------------
	.section	.nv.shared.reserved.0,"aw",@nobits
	.weak		__nv_reservedSMEM_offset_0_alias
	.size		__nv_reservedSMEM_offset_0_alias, 0, 64
	.other		__nv_reservedSMEM_offset_0_alias,@"STO_CUDA_RESERVED_SHARED STV_DEFAULT"
__nv_reservedSMEM_offset_0_alias:
	.zero		0
	.zero		64


//--------------------- .nv.constant0._Z14matrixMultiplyPfS_S_iiiiii --------------------------
	.section	.nv.constant0._Z14matrixMultiplyPfS_S_iiiiii,"a",@progbits
	.sectionflags	@""
	.align	4
.nv.constant0._Z14matrixMultiplyPfS_S_iiiiii:
	.zero		944


//--------------------- SYMBOLS --------------------------

	.type		.nv.reservedSmem.offset0,@object
	.size		.nv.reservedSmem.offset0,0x4
